//
// Generated by NVIDIA NVVM Compiler
//
// Compiler Build ID: CL-36424714
// Cuda compilation tools, release 13.0, V13.0.88
// Based on NVVM 20.0.0
//

.version 9.0
.target sm_100
.address_size 64

	// .globl	_Z19collateSegments_gpuPiS_S_i

.visible .entry _Z19collateSegments_gpuPiS_S_i(
	.param .u64 .ptr .align 1 _Z19collateSegments_gpuPiS_S_i_param_0,
	.param .u64 .ptr .align 1 _Z19collateSegments_gpuPiS_S_i_param_1,
	.param .u64 .ptr .align 1 _Z19collateSegments_gpuPiS_S_i_param_2,
	.param .u32 _Z19collateSegments_gpuPiS_S_i_param_3
)
{
	.reg .pred 	%p<5>;
	.reg .b32 	%r<18>;
	.reg .b64 	%rd<15>;

	ld.param.u64 	%rd7, [_Z19collateSegments_gpuPiS_S_i_param_0];
	ld.param.u64 	%rd5, [_Z19collateSegments_gpuPiS_S_i_param_1];
	ld.param.u64 	%rd6, [_Z19collateSegments_gpuPiS_S_i_param_2];
	ld.param.u32 	%r10, [_Z19collateSegments_gpuPiS_S_i_param_3];
	cvta.to.global.u64 	%rd1, %rd7;
	mov.u32 	%r1, %ntid.x;
	mov.u32 	%r11, %ctaid.x;
	mov.u32 	%r12, %tid.x;
	mad.lo.s32 	%r16, %r1, %r11, %r12;
	setp.ge.s32 	%p1, %r16, %r10;
	@%p1 bra 	$L__BB0_7;
	add.s32 	%r3, %r10, -1;
	mul.wide.s32 	%rd8, %r10, 4;
	add.s64 	%rd2, %rd1, %rd8;
	mov.u32 	%r13, %nctaid.x;
	mul.lo.s32 	%r4, %r1, %r13;
	cvta.to.global.u64 	%rd3, %rd5;
	cvta.to.global.u64 	%rd4, %rd6;
$L__BB0_2:
	setp.ne.s32 	%p2, %r16, %r3;
	@%p2 bra 	$L__BB0_4;
	ld.global.u32 	%r17, [%rd2+-4];
	bra.uni 	$L__BB0_5;
$L__BB0_4:
	mul.wide.s32 	%rd9, %r16, 4;
	add.s64 	%rd10, %rd1, %rd9;
	ld.global.u32 	%r17, [%rd10];
	ld.global.u32 	%r14, [%rd10+4];
	setp.eq.s32 	%p3, %r17, %r14;
	@%p3 bra 	$L__BB0_6;
$L__BB0_5:
	mul.wide.s32 	%rd11, %r16, 4;
	add.s64 	%rd12, %rd3, %rd11;
	ld.global.u32 	%r15, [%rd12];
	mul.wide.s32 	%rd13, %r17, 4;
	add.s64 	%rd14, %rd4, %rd13;
	st.global.u32 	[%rd14], %r15;
$L__BB0_6:
	add.s32 	%r16, %r16, %r4;
	setp.lt.s32 	%p4, %r16, %r10;
	@%p4 bra 	$L__BB0_2;
$L__BB0_7:
	ret;

}


// ===== COMPILED SASS (sm_100) =====

	.target	sm_100

	.elftype	@"ET_EXEC"


//--------------------- .note.nv.tkinfo           --------------------------
	.section	.note.nv.tkinfo,"",@"SHT_NOTE"
	.sectionflags	@"SHF_NOTE_NV_TKINFO"
	.tkinfo
        /*0018*/ 	.word	0x00000002
        /*0030*/ 	.string	""
        /*0030*/ 	.string	"ptxas"
        /*0030*/ 	.string	"Cuda compilation tools, release 13.0, V13.0.88"
        /*0030*/ 	.string	"Build cuda_13.0.r13.0/compiler.36424714_0"
        /*0030*/ 	.string	"-arch sm_100 -m 64 "



//--------------------- .note.nv.cuinfo           --------------------------
	.section	.note.nv.cuinfo,"",@"SHT_NOTE"
	.sectionflags	@"SHF_NOTE_NV_CUINFO"
        /*0018*/ 	.short	0x0002
        /*001a*/ 	.short	0x0064
        /*001c*/ 	.short	0x0082
	.zero		2


//--------------------- .nv.info                  --------------------------
	.section	.nv.info,"",@"SHT_CUDA_INFO"
	.align	4


	//----- nvinfo : EIATTR_REGCOUNT
	.align		4
        /*0000*/ 	.byte	0x04, 0x2f
        /*0002*/ 	.short	(.L_1 - .L_0)
	.align		4
.L_0:
        /*0004*/ 	.word	index@(_Z19collateSegments_gpuPiS_S_i)
        /*0008*/ 	.word	0x00000012


	//----- nvinfo : EIATTR_FRAME_SIZE
	.align		4
.L_1:
        /*000c*/ 	.byte	0x04, 0x11
        /*000e*/ 	.short	(.L_3 - .L_2)
	.align		4
.L_2:
        /*0010*/ 	.word	index@(_Z19collateSegments_gpuPiS_S_i)
        /*0014*/ 	.word	0x00000000


	//----- nvinfo : EIATTR_MIN_STACK_SIZE
	.align		4
.L_3:
        /*0018*/ 	.byte	0x04, 0x12
        /*001a*/ 	.short	(.L_5 - .L_4)
	.align		4
.L_4:
        /*001c*/ 	.word	index@(_Z19collateSegments_gpuPiS_S_i)
        /*0020*/ 	.word	0x00000000
.L_5:


//--------------------- .nv.compat                --------------------------
	.section	.nv.compat,"",@"SHT_CUDA_COMPAT_INFO"
	.align	4
        /*0000*/ 	.byte	0x02, 0x09, 0x00, 0x00, 0x02, 0x02, 0x01, 0x00, 0x02, 0x05, 0x05, 0x00, 0x03, 0x07, 0x01, 0x01
        /*0010*/ 	.byte	0x02, 0x03, 0x00, 0x00, 0x02, 0x06, 0x01, 0x00, 0x04, 0x0b, 0x08, 0x00, 0x09, 0x00, 0x00, 0x00
        /*0020*/ 	.byte	0x00, 0x00, 0x00, 0x00


//--------------------- .nv.info._Z19collateSegments_gpuPiS_S_i --------------------------
	.section	.nv.info._Z19collateSegments_gpuPiS_S_i,"",@"SHT_CUDA_INFO"
	.sectionflags	@""
	.align	4


	//----- nvinfo : EIATTR_CUDA_API_VERSION
	.align		4
        /*0000*/ 	.byte	0x04, 0x37
        /*0002*/ 	.short	(.L_7 - .L_6)
.L_6:
        /*0004*/ 	.word	0x00000082


	//----- nvinfo : EIATTR_KPARAM_INFO
	.align		4
.L_7:
        /*0008*/ 	.byte	0x04, 0x17
        /*000a*/ 	.short	(.L_9 - .L_8)
.L_8:
        /*000c*/ 	.word	0x00000000
        /*0010*/ 	.short	0x0003
        /*0012*/ 	.short	0x0018
        /*0014*/ 	.byte	0x00, 0xf0, 0x11, 0x00


	//----- nvinfo : EIATTR_KPARAM_INFO
	.align		4
.L_9:
        /*0018*/ 	.byte	0x04, 0x17
        /*001a*/ 	.short	(.L_11 - .L_10)
.L_10:
        /*001c*/ 	.word	0x00000000
        /*0020*/ 	.short	0x0002
        /*0022*/ 	.short	0x0010
        /*0024*/ 	.byte	0x00, 0xf5, 0x21, 0x00


	//----- nvinfo : EIATTR_KPARAM_INFO
	.align		4
.L_11:
        /*0028*/ 	.byte	0x04, 0x17
        /*002a*/ 	.short	(.L_13 - .L_12)
.L_12:
        /*002c*/ 	.word	0x00000000
        /*0030*/ 	.short	0x0001
        /*0032*/ 	.short	0x0008
        /*0034*/ 	.byte	0x00, 0xf5, 0x21, 0x00


	//----- nvinfo : EIATTR_KPARAM_INFO
	.align		4
.L_13:
        /*0038*/ 	.byte	0x04, 0x17
        /*003a*/ 	.short	(.L_15 - .L_14)
.L_14:
        /*003c*/ 	.word	0x00000000
        /*0040*/ 	.short	0x0000
        /*0042*/ 	.short	0x0000
        /*0044*/ 	.byte	0x00, 0xf5, 0x21, 0x00


	//----- nvinfo : EIATTR_SPARSE_MMA_MASK
	.align		4
.L_15:
        /*0048*/ 	.byte	0x03, 0x50
        /*004a*/ 	.short	0x0000


	//----- nvinfo : EIATTR_MAXREG_COUNT
	.align		4
        /*004c*/ 	.byte	0x03, 0x1b
        /*004e*/ 	.short	0x00ff


	//----- nvinfo : EIATTR_MERCURY_ISA_VERSION
	.align		4
        /*0050*/ 	.byte	0x03, 0x5f
        /*0052*/ 	.short	0x0101


	//----- nvinfo : EIATTR_VRC_CTA_INIT_COUNT
	.align		4
        /*0054*/ 	.byte	0x02, 0x4a
	.zero		1
	.zero		1


	//----- nvinfo : EIATTR_EXIT_INSTR_OFFSETS
	.align		4
        /*0058*/ 	.byte	0x04, 0x1c
        /*005a*/ 	.short	(.L_17 - .L_16)


	//   ....[0]....
.L_16:
        /*005c*/ 	.word	0x00000070


	//   ....[1]....
        /*0060*/ 	.word	0x00000270


	//----- nvinfo : EIATTR_CRS_STACK_SIZE
	.align		4
.L_17:
        /*0064*/ 	.byte	0x04, 0x1e
        /*0066*/ 	.short	(.L_19 - .L_18)
.L_18:
        /*0068*/ 	.word	0x00000000


	//----- nvinfo : EIATTR_CBANK_PARAM_SIZE
	.align		4
.L_19:
        /*006c*/ 	.byte	0x03, 0x19
        /*006e*/ 	.short	0x001c


	//----- nvinfo : EIATTR_PARAM_CBANK
	.align		4
        /*0070*/ 	.byte	0x04, 0x0a
        /*0072*/ 	.short	(.L_21 - .L_20)
	.align		4
.L_20:
        /*0074*/ 	.word	index@(.nv.constant0._Z19collateSegments_gpuPiS_S_i)
        /*0078*/ 	.short	0x0380
        /*007a*/ 	.short	0x001c


	//----- nvinfo : EIATTR_SW_WAR
	.align		4
.L_21:
        /*007c*/ 	.byte	0x04, 0x36
        /*007e*/ 	.short	(.L_23 - .L_22)
.L_22:
        /*0080*/ 	.word	0x00000008
.L_23:


//--------------------- .nv.callgraph             --------------------------
	.section	.nv.callgraph,"",@"SHT_CUDA_CALLGRAPH"
	.align	4
	.sectionentsize	8
	.align		4
        /*0000*/ 	.word	0x00000000
	.align		4
        /*0004*/ 	.word	0xffffffff
	.align		4
        /*0008*/ 	.word	0x00000000
	.align		4
        /*000c*/ 	.word	0xfffffffe
	.align		4
        /*0010*/ 	.word	0x00000000
	.align		4
        /*0014*/ 	.word	0xfffffffd
	.align		4
        /*0018*/ 	.word	0x00000000
	.align		4
        /*001c*/ 	.word	0xfffffffc


//--------------------- .text._Z19collateSegments_gpuPiS_S_i --------------------------
	.section	.text._Z19collateSegments_gpuPiS_S_i,"ax",@progbits
	.align	128
        .global         _Z19collateSegments_gpuPiS_S_i
        .type           _Z19collateSegments_gpuPiS_S_i,@function
        .size           _Z19collateSegments_gpuPiS_S_i,(.L_x_7 - _Z19collateSegments_gpuPiS_S_i)
        .other          _Z19collateSegments_gpuPiS_S_i,@"STO_CUDA_ENTRY STV_DEFAULT"
_Z19collateSegments_gpuPiS_S_i:
.text._Z19collateSegments_gpuPiS_S_i:
[----:B------:R-:W-:Y:S01]  /*0000*/  LDC R1, c[0x0][0x37c] ;  /* 0x0000df00ff017b82 */ /* 0x000fe20000000800 */
[----:B------:R-:W0:Y:S07]  /*0010*/  S2R R0, SR_CTAID.X ;  /* 0x0000000000007919 */ /* 0x000e2e0000002500 */
[----:B------:R-:W1:Y:S01]  /*0020*/  LDC R15, c[0x0][0x398] ;  /* 0x0000e600ff0f7b82 */ /* 0x000e620000000800 */
[----:B------:R-:W0:Y:S01]  /*0030*/  LDCU UR4, c[0x0][0x360] ;  /* 0x00006c00ff0477ac */ /* 0x000e220008000800 */
[----:B------:R-:W0:Y:S02]  /*0040*/  S2R R3, SR_TID.X ;  /* 0x0000000000037919 */ /* 0x000e240000002100 */
[----:B0-----:R-:W-:-:S05]  /*0050*/  IMAD R0, R0, UR4, R3 ;  /* 0x0000000400007c24 */ /* 0x001fca000f8e0203 */
[----:B-1----:R-:W-:-:S13]  /*0060*/  ISETP.GE.AND P0, PT, R0, R15, PT ;  /* 0x0000000f0000720c */ /* 0x002fda0003f06270 */
[----:B------:R-:W-:Y:S05]  /*0070*/  @P0 EXIT ;  /* 0x000000000000094d */ /* 0x000fea0003800000 */
[----:B------:R-:W0:Y:S01]  /*0080*/  LDC.64 R8, c[0x0][0x380] ;  /* 0x0000e000ff087b82 */ /* 0x000e220000000a00 */
[----:B------:R-:W1:Y:S01]  /*0090*/  LDCU UR5, c[0x0][0x370] ;  /* 0x00006e00ff0577ac */ /* 0x000e620008000800 */
[----:B------:R-:W2:Y:S06]  /*00a0*/  LDCU.64 UR6, c[0x0][0x358] ;  /* 0x00006b00ff0677ac */ /* 0x000eac0008000a00 */
[----:B------:R-:W3:Y:S01]  /*00b0*/  LDC.64 R2, c[0x0][0x380] ;  /* 0x0000e000ff027b82 */ /* 0x000ee20000000a00 */
[----:B------:R-:W4:Y:S07]  /*00c0*/  LDCU UR8, c[0x0][0x398] ;  /* 0x00007300ff0877ac */ /* 0x000f2e0008000800 */
[----:B------:R-:W2:Y:S01]  /*00d0*/  LDC.64 R4, c[0x0][0x388] ;  /* 0x0000e200ff047b82 */ /* 0x000ea20000000a00 */
[----:B-1----:R-:W-:-:S07]  /*00e0*/  UIMAD UR4, UR4, UR5, URZ ;  /* 0x00000005040472a4 */ /* 0x002fce000f8e02ff */
[----:B------:R-:W1:Y:S01]  /*00f0*/  LDC.64 R6, c[0x0][0x390] ;  /* 0x0000e400ff067b82 */ /* 0x000e620000000a00 */
[C---:B0-----:R-:W-:Y:S01]  /*0100*/  IMAD.WIDE R8, R15.reuse, 0x4, R8 ;  /* 0x000000040f087825 */ /* 0x041fe200078e0208 */
[----:B----4-:R-:W-:-:S07]  /*0110*/  IADD3 R15, PT, PT, R15, -0x1, RZ ;  /* 0xffffffff0f0f7810 */ /* 0x010fce0007ffe0ff */
.L_x_5:
[----:B------:R-:W-:Y:S01]  /*0120*/  ISETP.NE.AND P0, PT, R0, R15, PT ;  /* 0x0000000f0000720c */ /* 0x000fe20003f05270 */
[----:B------:R-:W-:Y:S04]  /*0130*/  BSSY.RECONVERGENT B0, `(.L_x_0) ;  /* 0x0000010000007945 */ /* 0x000fe80003800200 */
[----:B------:R-:W-:Y:S08]  /*0140*/  BSSY.RELIABLE B1, `(.L_x_1) ;  /* 0x000000a000017945 */ /* 0x000ff00003800100 */
[----:B0-2---:R-:W-:Y:S05]  /*0150*/  @P0 BRA `(.L_x_2) ;  /* 0x0000000000080947 */ /* 0x005fea0003800000 */
[----:B--2---:R0:W5:Y:S01]  /*0160*/  LDG.E R13, desc[UR6][R8.64+-0x4] ;  /* 0xfffffc06080d7981 */ /* 0x004162000c1e1900 */
[----:B------:R-:W-:Y:S05]  /*0170*/  BRA `(.L_x_3) ;  /* 0x0000000000187947 */ /* 0x000fea0003800000 */
.L_x_2:
[----:B---3--:R-:W-:-:S05]  /*0180*/  IMAD.WIDE R10, R0, 0x4, R2 ;  /* 0x00000004000a7825 */ /* 0x008fca00078e0202 */
[----:B--2---:R-:W2:Y:S04]  /*0190*/  LDG.E R13, desc[UR6][R10.64] ;  /* 0x000000060a0d7981 */ /* 0x004ea8000c1e1900 */
[----:B------:R-:W2:Y:S02]  /*01a0*/  LDG.E R12, desc[UR6][R10.64+0x4] ;  /* 0x000004060a0c7981 */ /* 0x000ea4000c1e1900 */
[----:B--2---:R-:W-:-:S13]  /*01b0*/  ISETP.NE.AND P0, PT, R13, R12, PT ;  /* 0x0000000c0d00720c */ /* 0x004fda0003f05270 */
[----:B------:R-:W-:Y:S05]  /*01c0*/  @!P0 BREAK.RELIABLE B1 ;  /* 0x0000000000018942 */ /* 0x000fea0003800100 */
[----:B------:R-:W-:Y:S05]  /*01d0*/  @!P0 BRA `(.L_x_4) ;  /* 0x0000000000148947 */ /* 0x000fea0003800000 */
.L_x_3:
[----:B------:R-:W-:Y:S05]  /*01e0*/  BSYNC.RELIABLE B1 ;  /* 0x0000000000017941 */ /* 0x000fea0003800100 */
.L_x_1:
[----:B------:R-:W-:-:S06]  /*01f0*/  IMAD.WIDE R10, R0, 0x4, R4 ;  /* 0x00000004000a7825 */ /* 0x000fcc00078e0204 */
[----:B------:R-:W2:Y:S01]  /*0200*/  LDG.E R11, desc[UR6][R10.64] ;  /* 0x000000060a0b7981 */ /* 0x000ea2000c1e1900 */
[----:B-1---5:R-:W-:-:S05]  /*0210*/  IMAD.WIDE R12, R13, 0x4, R6 ;  /* 0x000000040d0c7825 */ /* 0x022fca00078e0206 */
[----:B--2---:R2:W-:Y:S02]  /*0220*/  STG.E desc[UR6][R12.64], R11 ;  /* 0x0000000b0c007986 */ /* 0x0045e4000c101906 */
.L_x_4:
[----:B------:R-:W-:Y:S05]  /*0230*/  BSYNC.RECONVERGENT B0 ;  /* 0x0000000000007941 */ /* 0x000fea0003800200 */
.L_x_0:
[----:B------:R-:W-:-:S04]  /*0240*/  IADD3 R0, PT, PT, R0, UR4, RZ ;  /* 0x0000000400007c10 */ /* 0x000fc8000fffe0ff */
[----:B------:R-:W-:-:S13]  /*0250*/  ISETP.GE.AND P0, PT, R0, UR8, PT ;  /* 0x0000000800007c0c */ /* 0x000fda000bf06270 */
[----:B------:R-:W-:Y:S05]  /*0260*/  @!P0 BRA `(.L_x_5) ;  /* 0xfffffffc00ac8947 */ /* 0x000fea000383ffff */
[----:B------:R-:W-:Y:S05]  /*0270*/  EXIT ;  /* 0x000000000000794d */ /* 0x000fea0003800000 */
.L_x_6:
[----:B------:R-:W-:-:S00]  /*0280*/  BRA `(.L_x_6) ;  /* 0xfffffffc00fc7947 */ /* 0x000fc0000383ffff */
[----:B------:R-:W-:-:S00]  /*0290*/  NOP ;  /* 0x0000000000007918 */ /* 0x000fc00000000000 */
        /* <DEDUP_REMOVED lines=14> */
.L_x_7:


//--------------------- .nv.shared.reserved.0     --------------------------
	.section	.nv.shared.reserved.0,"aw",@nobits
	.weak		__nv_reservedSMEM_offset_0_alias
	.size		__nv_reservedSMEM_offset_0_alias, 0, 64
	.other		__nv_reservedSMEM_offset_0_alias,@"STO_CUDA_RESERVED_SHARED STV_DEFAULT"
__nv_reservedSMEM_offset_0_alias:
	.zero		0
	.zero		64


//--------------------- .nv.constant0._Z19collateSegments_gpuPiS_S_i --------------------------
	.section	.nv.constant0._Z19collateSegments_gpuPiS_S_i,"a",@progbits
	.sectionflags	@""
	.align	4
.nv.constant0._Z19collateSegments_gpuPiS_S_i:
	.zero		924


//--------------------- SYMBOLS --------------------------

	.type		.nv.reservedSmem.offset0,@object
	.size		.nv.reservedSmem.offset0,0x4
